	.headerflags	@"EF_CUDA_TEXMODE_UNIFIED EF_CUDA_64BIT_ADDRESS EF_CUDA_ACCELERATORS EF_CUDA_SM90 EF_CUDA_VIRTUAL_SM(EF_CUDA_SM90)"
	.elftype	@"ET_EXEC"


//--------------------- .nv.info                  --------------------------
	.section	.nv.info,"",@"SHT_CUDA_INFO"
	.align	4


	//----- nvinfo : EIATTR_REGCOUNT
	.align		4
        /*0000*/ 	.byte	0x04, 0x2f
        /*0002*/ 	.short	(.L_3 - .L_2)
	.align		4
.L_2:
        /*0004*/ 	.word	index@(triton_poi_fused__native_batch_norm_legit_no_training_relu_8)
        /*0008*/ 	.word	0x00000020


	//----- nvinfo : EIATTR_MIN_STACK_SIZE
	.align		4
.L_3:
        /*000c*/ 	.byte	0x04, 0x12
        /*000e*/ 	.short	(.L_5 - .L_4)
	.align		4
.L_4:
        /*0010*/ 	.word	index@(triton_poi_fused__native_batch_norm_legit_no_training_relu_8)
        /*0014*/ 	.word	0x00000000


	//----- nvinfo : EIATTR_FRAME_SIZE
	.align		4
.L_5:
        /*0018*/ 	.byte	0x04, 0x11
        /*001a*/ 	.short	(.L_7 - .L_6)
	.align		4
.L_6:
        /*001c*/ 	.word	index@(triton_poi_fused__native_batch_norm_legit_no_training_relu_8)
        /*0020*/ 	.word	0x00000000


	//----- nvinfo : EIATTR_MIN_STACK_SIZE
	.align		4
.L_7:
        /*0024*/ 	.byte	0x04, 0x12
        /*0026*/ 	.short	(.L_9 - .L_8)
	.align		4
.L_8:
        /*0028*/ 	.word	index@(triton_poi_fused__native_batch_norm_legit_no_training_relu_8)
        /*002c*/ 	.word	0x00000000
.L_9:


//--------------------- .nv.info.triton_poi_fused__native_batch_norm_legit_no_training_relu_8 --------------------------
	.section	.nv.info.triton_poi_fused__native_batch_norm_legit_no_training_relu_8,"",@"SHT_CUDA_INFO"
	.sectionflags	@""
	.align	4


	//----- nvinfo : EIATTR_CUDA_API_VERSION
	.align		4
        /*0000*/ 	.byte	0x04, 0x37
        /*0002*/ 	.short	(.L_11 - .L_10)
.L_10:
        /*0004*/ 	.word	0x0000007c


	//----- nvinfo : EIATTR_KPARAM_INFO
	.align		4
.L_11:
        /*0008*/ 	.byte	0x04, 0x17
        /*000a*/ 	.short	(.L_13 - .L_12)
.L_12:
        /*000c*/ 	.word	0x00000000
        /*0010*/ 	.short	0x0007
        /*0012*/ 	.short	0x0034
        /*0014*/ 	.byte	0x00, 0xf0, 0x11, 0x00


	//----- nvinfo : EIATTR_KPARAM_INFO
	.align		4
.L_13:
        /*0018*/ 	.byte	0x04, 0x17
        /*001a*/ 	.short	(.L_15 - .L_14)
.L_14:
        /*001c*/ 	.word	0x00000000
        /*0020*/ 	.short	0x0006
        /*0022*/ 	.short	0x0030
        /*0024*/ 	.byte	0x00, 0xf0, 0x11, 0x00


	//----- nvinfo : EIATTR_KPARAM_INFO
	.align		4
.L_15:
        /*0028*/ 	.byte	0x04, 0x17
        /*002a*/ 	.short	(.L_17 - .L_16)
.L_16:
        /*002c*/ 	.word	0x00000000
        /*0030*/ 	.short	0x0005
        /*0032*/ 	.short	0x0028
        /*0034*/ 	.byte	0x00, 0xf4, 0x21, 0x00


	//----- nvinfo : EIATTR_KPARAM_INFO
	.align		4
.L_17:
        /*0038*/ 	.byte	0x04, 0x17
        /*003a*/ 	.short	(.L_19 - .L_18)
.L_18:
        /*003c*/ 	.word	0x00000000
        /*0040*/ 	.short	0x0004
        /*0042*/ 	.short	0x0020
        /*0044*/ 	.byte	0x00, 0xf4, 0x21, 0x00


	//----- nvinfo : EIATTR_KPARAM_INFO
	.align		4
.L_19:
        /*0048*/ 	.byte	0x04, 0x17
        /*004a*/ 	.short	(.L_21 - .L_20)
.L_20:
        /*004c*/ 	.word	0x00000000
        /*0050*/ 	.short	0x0003
        /*0052*/ 	.short	0x0018
        /*0054*/ 	.byte	0x00, 0xf4, 0x21, 0x00


	//----- nvinfo : EIATTR_KPARAM_INFO
	.align		4
.L_21:
        /*0058*/ 	.byte	0x04, 0x17
        /*005a*/ 	.short	(.L_23 - .L_22)
.L_22:
        /*005c*/ 	.word	0x00000000
        /*0060*/ 	.short	0x0002
        /*0062*/ 	.short	0x0010
        /*0064*/ 	.byte	0x00, 0xf4, 0x21, 0x00


	//----- nvinfo : EIATTR_KPARAM_INFO
	.align		4
.L_23:
        /*0068*/ 	.byte	0x04, 0x17
        /*006a*/ 	.short	(.L_25 - .L_24)
.L_24:
        /*006c*/ 	.word	0x00000000
        /*0070*/ 	.short	0x0001
        /*0072*/ 	.short	0x0008
        /*0074*/ 	.byte	0x00, 0xf4, 0x21, 0x00


	//----- nvinfo : EIATTR_KPARAM_INFO
	.align		4
.L_25:
        /*0078*/ 	.byte	0x04, 0x17
        /*007a*/ 	.short	(.L_27 - .L_26)
.L_26:
        /*007c*/ 	.word	0x00000000
        /*0080*/ 	.short	0x0000
        /*0082*/ 	.short	0x0000
        /*0084*/ 	.byte	0x00, 0xf4, 0x21, 0x00


	//----- nvinfo : EIATTR_SPARSE_MMA_MASK
	.align		4
.L_27:
        /*0088*/ 	.byte	0x03, 0x50
        /*008a*/ 	.short	0x0000


	//----- nvinfo : EIATTR_MAXREG_COUNT
	.align		4
        /*008c*/ 	.byte	0x03, 0x1b
        /*008e*/ 	.short	0x00ff


	//----- nvinfo : EIATTR_EXIT_INSTR_OFFSETS
	.align		4
        /*0090*/ 	.byte	0x04, 0x1c
        /*0092*/ 	.short	(.L_29 - .L_28)


	//   ....[0]....
.L_28:
        /*0094*/ 	.word	0x00000ed0


	//   ....[1]....
        /*0098*/ 	.word	0x00000f30


	//----- nvinfo : EIATTR_REQNTID
	.align		4
.L_29:
        /*009c*/ 	.byte	0x04, 0x10
        /*009e*/ 	.short	(.L_31 - .L_30)
.L_30:
        /*00a0*/ 	.word	0x00000080
        /*00a4*/ 	.word	0x00000001
        /*00a8*/ 	.word	0x00000001


	//----- nvinfo : EIATTR_CBANK_PARAM_SIZE
	.align		4
.L_31:
        /*00ac*/ 	.byte	0x03, 0x19
        /*00ae*/ 	.short	0x0038


	//----- nvinfo : EIATTR_PARAM_CBANK
	.align		4
        /*00b0*/ 	.byte	0x04, 0x0a
        /*00b2*/ 	.short	(.L_33 - .L_32)
	.align		4
.L_32:
        /*00b4*/ 	.word	index@(.nv.constant0.triton_poi_fused__native_batch_norm_legit_no_training_relu_8)
        /*00b8*/ 	.short	0x0210
        /*00ba*/ 	.short	0x0038


	//----- nvinfo : EIATTR_SW_WAR
	.align		4
.L_33:
        /*00bc*/ 	.byte	0x04, 0x36
        /*00be*/ 	.short	(.L_35 - .L_34)
.L_34:
        /*00c0*/ 	.word	0x00000008
.L_35:


//--------------------- .nv.callgraph             --------------------------
	.section	.nv.callgraph,"",@"SHT_CUDA_CALLGRAPH"
	.align	4
	.sectionentsize	8
	.align		4
        /*0000*/ 	.word	0x00000000
	.align		4
        /*0004*/ 	.word	0xffffffff
	.align		4
        /*0008*/ 	.word	0x00000000
	.align		4
        /*000c*/ 	.word	0xfffffffe
	.align		4
        /*0010*/ 	.word	0x00000000
	.align		4
        /*0014*/ 	.word	0xfffffffd
	.align		4
        /*0018*/ 	.word	0x00000000
	.align		4
        /*001c*/ 	.word	0xfffffffc


//--------------------- .nv.constant4             --------------------------
	.section	.nv.constant4,"a",@progbits
	.align	8
	.align		8
.nv.constant4:
        /*0000*/ 	.dword	_$_str
	.align		8
        /*0008*/ 	.dword	_$_str_$_2


//--------------------- .text.triton_poi_fused__native_batch_norm_legit_no_training_relu_8 --------------------------
	.section	.text.triton_poi_fused__native_batch_norm_legit_no_training_relu_8,"ax",@progbits
	.sectionflags	@"SHF_BARRIERS=1"
	.align	128
        .global         triton_poi_fused__native_batch_norm_legit_no_training_relu_8
        .type           triton_poi_fused__native_batch_norm_legit_no_training_relu_8,@function
        .size           triton_poi_fused__native_batch_norm_legit_no_training_relu_8,(.L_x_1 - triton_poi_fused__native_batch_norm_legit_no_training_relu_8)
        .other          triton_poi_fused__native_batch_norm_legit_no_training_relu_8,@"STO_CUDA_ENTRY STV_DEFAULT"
triton_poi_fused__native_batch_norm_legit_no_training_relu_8:
.text.triton_poi_fused__native_batch_norm_legit_no_training_relu_8:
[----:B------:R-:W0:Y:S01]  /*0000*/  LDC R1, c[0x0][0x28] ;  /* 0x00000a00ff017b82 */ /* 0x000e220000000800 */
[----:B------:R-:W1:Y:S07]  /*0010*/  S2R R3, SR_TID.X ;  /* 0x0000000000037919 */ /* 0x000e6e0000002100 */
[----:B------:R-:W2:Y:S01]  /*0020*/  S2UR UR8, SR_CTAID.X ;  /* 0x00000000000879c3 */ /* 0x000ea20000002500 */
[----:B------:R-:W-:Y:S01]  /*0030*/  ULDC.64 UR6, c[0x0][0x208] ;  /* 0x0000820000067ab9 */ /* 0x000fe20000000a00 */
[----:B------:R-:W-:Y:S01]  /*0040*/  CS2R R16, SRZ ;  /* 0x0000000000107805 */ /* 0x000fe2000001ff00 */
[----:B------:R-:W3:Y:S01]  /*0050*/  S2R R6, SR_CTAID.Y ;  /* 0x0000000000067919 */ /* 0x000ee20000002600 */
[----:B------:R-:W-:-:S04]  /*0060*/  CS2R R18, SRZ ;  /* 0x0000000000127805 */ /* 0x000fc8000001ff00 */
[----:B------:R-:W4:Y:S08]  /*0070*/  LDC.64 R20, c[0x0][0x228] ;  /* 0x00008a00ff147b82 */ /* 0x000f300000000a00 */
[----:B------:R-:W5:Y:S01]  /*0080*/  LDC.64 R22, c[0x0][0x230] ;  /* 0x00008c00ff167b82 */ /* 0x000f620000000a00 */
[----:B--2---:R-:W-:-:S06]  /*0090*/  UISETP.GE.AND UP0, UPT, UR8, 0x3c1, UPT ;  /* 0x000003c10800788c */ /* 0x004fcc000bf06270 */
[----:B------:R-:W-:Y:S01]  /*00a0*/  PLOP3.LUT P0, PT, PT, PT, UP0, 0x80, 0x0 ;  /* 0x000000000000781c */ /* 0x000fe20003f0f008 */
[----:B-1----:R-:W-:Y:S01]  /*00b0*/  IMAD.SHL.U32 R2, R3, 0x4, RZ ;  /* 0x0000000403027824 */ /* 0x002fe200078e00ff */
[----:B------:R-:W-:Y:S01]  /*00c0*/  PLOP3.LUT P1, PT, PT, PT, UP0, 0x80, 0x0 ;  /* 0x000000000000781c */ /* 0x000fe20003f2f008 */
[----:B---3--:R-:W-:-:S03]  /*00d0*/  IMAD.SHL.U32 R0, R6, 0x400, RZ ;  /* 0x0000040006007824 */ /* 0x008fc600078e00ff */
[----:B------:R-:W-:Y:S02]  /*00e0*/  LOP3.LUT R5, R2, 0x1fc, RZ, 0xc0, !PT ;  /* 0x000001fc02057812 */ /* 0x000fe400078ec0ff */
[----:B------:R-:W-:Y:S02]  /*00f0*/  SHF.R.S32.HI R8, RZ, 0x15, R6 ;  /* 0x00000015ff087819 */ /* 0x000fe40000011406 */
[----:B------:R-:W-:Y:S02]  /*0100*/  LOP3.LUT R7, R0, R5, RZ, 0xfc, !PT ;  /* 0x0000000500077212 */ /* 0x000fe400078efcff */
[----:B------:R-:W1:Y:S02]  /*0110*/  LDC.64 R4, c[0x0][0x210] ;  /* 0x00008400ff047b82 */ /* 0x000e640000000a00 */
[----:B------:R-:W-:-:S04]  /*0120*/  SHF.R.S32.HI R2, RZ, 0x1f, R7 ;  /* 0x0000001fff027819 */ /* 0x000fc80000011407 */
[-C--:B------:R-:W-:Y:S02]  /*0130*/  LEA.HI R6, R2, R7.reuse, RZ, 0x8 ;  /* 0x0000000702067211 */ /* 0x080fe400078f40ff */
[----:B------:R-:W-:Y:S02]  /*0140*/  SGXT R2, R8, 0x1 ;  /* 0x000000010802781a */ /* 0x000fe40000000200 */
[----:B------:R-:W2:Y:S01]  /*0150*/  LDC.64 R8, c[0x0][0x218] ;  /* 0x00008600ff087b82 */ /* 0x000ea20000000a00 */
[----:B------:R-:W-:Y:S02]  /*0160*/  LOP3.LUT R24, R6, 0xffffff00, RZ, 0xc0, !PT ;  /* 0xffffff0006187812 */ /* 0x000fe400078ec0ff */
[----:B------:R-:W-:Y:S02]  /*0170*/  LEA.HI R10, R2, R7, RZ, 0x8 ;  /* 0x00000007020a7211 */ /* 0x000fe400078f40ff */
[----:B------:R-:W-:Y:S01]  /*0180*/  SHF.R.S32.HI R6, RZ, 0x8, R6 ;  /* 0x00000008ff067819 */ /* 0x000fe20000011406 */
[----:B------:R-:W-:Y:S01]  /*0190*/  IMAD.IADD R24, R7, 0x1, -R24 ;  /* 0x0000000107187824 */ /* 0x000fe200078e0a18 */
[----:B------:R-:W-:Y:S01]  /*01a0*/  IADD3 R10, R10, 0x200, RZ ;  /* 0x000002000a0a7810 */ /* 0x000fe20007ffe0ff */
[----:B------:R-:W-:-:S03]  /*01b0*/  IMAD.U32 R7, RZ, RZ, UR8 ;  /* 0x00000008ff077e24 */ /* 0x000fc6000f8e00ff */
[----:B------:R-:W-:Y:S01]  /*01c0*/  SHF.R.S32.HI R10, RZ, 0x8, R10 ;  /* 0x00000008ff0a7819 */ /* 0x000fe2000001140a */
[----:B------:R-:W-:-:S04]  /*01d0*/  IMAD R7, R7, 0x100, R24 ;  /* 0x0000010007077824 */ /* 0x000fc800078e0218 */
[--C-:B------:R-:W-:Y:S02]  /*01e0*/  IMAD R27, R6, 0x3c100, R7.reuse ;  /* 0x0003c100061b7824 */ /* 0x100fe400078e0207 */
[----:B------:R-:W-:Y:S01]  /*01f0*/  IMAD R29, R10, 0x3c100, R7 ;  /* 0x0003c1000a1d7824 */ /* 0x000fe200078e0207 */
[----:B------:R-:W-:Y:S01]  /*0200*/  CS2R R6, SRZ ;  /* 0x0000000000067805 */ /* 0x000fe2000001ff00 */
[----:B-1----:R-:W-:-:S04]  /*0210*/  IMAD.WIDE R26, R27, 0x4, R4 ;  /* 0x000000041b1a7825 */ /* 0x002fc800078e0204 */
[C---:B--2---:R-:W-:Y:S01]  /*0220*/  IMAD.WIDE R12, R24.reuse, 0x4, R8 ;  /* 0x00000004180c7825 */ /* 0x044fe200078e0208 */
[----:B------:R-:W2:Y:S01]  /*0230*/  @!P0 LDG.E.EL.128 R16, desc[UR6][R26.64] ;  /* 0x000000061a108981 */ /* 0x000ea2000c2e1d00 */
[----:B------:R-:W1:Y:S02]  /*0240*/  LDC.64 R8, c[0x0][0x220] ;  /* 0x00008800ff087b82 */ /* 0x000e640000000a00 */
[----:B------:R-:W-:Y:S01]  /*0250*/  IMAD.WIDE R28, R29, 0x4, R4 ;  /* 0x000000041d1c7825 */ /* 0x000fe200078e0204 */
[----:B------:R-:W-:Y:S01]  /*0260*/  CS2R R4, SRZ ;  /* 0x0000000000047805 */ /* 0x000fe2000001ff00 */
[----:B------:R-:W2:Y:S05]  /*0270*/  LDG.E.EL.128 R12, desc[UR6][R12.64] ;  /* 0x000000060c0c7981 */ /* 0x000eaa000c2e1d00 */
[----:B------:R-:W3:Y:S01]  /*0280*/  @!P1 LDG.E.EL.128 R4, desc[UR6][R28.64] ;  /* 0x000000061c049981 */ /* 0x000ee2000c2e1d00 */
[----:B-1----:R-:W-:-:S06]  /*0290*/  IMAD.WIDE R8, R24, 0x4, R8 ;  /* 0x0000000418087825 */ /* 0x002fcc00078e0208 */
[----:B------:R-:W3:Y:S01]  /*02a0*/  LDG.E.EL.128 R8, desc[UR6][R8.64] ;  /* 0x0000000608087981 */ /* 0x000ee2000c2e1d00 */
[----:B----4-:R-:W-:-:S04]  /*02b0*/  IMAD.WIDE R20, R24, 0x4, R20 ;  /* 0x0000000418147825 */ /* 0x010fc800078e0214 */
[----:B-----5:R-:W-:Y:S02]  /*02c0*/  IMAD.WIDE R24, R24, 0x4, R22 ;  /* 0x0000000418187825 */ /* 0x020fe400078e0216 */
[----:B------:R-:W4:Y:S04]  /*02d0*/  LDG.E.EL.128 R20, desc[UR6][R20.64] ;  /* 0x0000000614147981 */ /* 0x000f28000c2e1d00 */
[----:B------:R-:W4:Y:S01]  /*02e0*/  LDG.E.EL.128 R24, desc[UR6][R24.64] ;  /* 0x0000000618187981 */ /* 0x000f22000c2e1d00 */
[----:B------:R-:W1:Y:S01]  /*02f0*/  S2UR UR5, SR_CgaCtaId ;  /* 0x00000000000579c3 */ /* 0x000e620000008800 */
[----:B------:R-:W-:Y:S02]  /*0300*/  UMOV UR4, 0x400 ;  /* 0x0000040000047882 */ /* 0x000fe40000000000 */
[----:B-1----:R-:W-:Y:S01]  /*0310*/  UPRMT UR4, UR5, 0x654, UR4 ;  /* 0x0000065405047896 */ /* 0x002fe20008000004 */
[C---:B--2---:R-:W-:Y:S01]  /*0320*/  FADD R16, -R12.reuse, R16 ;  /* 0x000000100c107221 */ /* 0x044fe20000000100 */
[----:B---3--:R-:W-:Y:S01]  /*0330*/  FADD R4, -R12, R4 ;  /* 0x000000040c047221 */ /* 0x008fe20000000100 */
[----:B------:R-:W-:Y:S01]  /*0340*/  FADD R28, R9, 9.9999997473787516356e-06 ;  /* 0x3727c5ac091c7421 */ /* 0x000fe20000000000 */
[----:B------:R-:W-:-:S03]  /*0350*/  FADD R9, R10, 9.9999997473787516356e-06 ;  /* 0x3727c5ac0a097421 */ /* 0x000fc60000000000 */
[----:B------:R-:W1:Y:S08]  /*0360*/  MUFU.SQRT R12, R28 ;  /* 0x0000001c000c7308 */ /* 0x000e700000002000 */
[----:B------:R-:W2:Y:S01]  /*0370*/  MUFU.SQRT R9, R9 ;  /* 0x0000000900097308 */ /* 0x000ea20000002000 */
[----:B------:R-:W-:-:S07]  /*0380*/  FADD R8, R8, 9.9999997473787516356e-06 ;  /* 0x3727c5ac08087421 */ /* 0x000fce0000000000 */
[----:B------:R-:W3:Y:S01]  /*0390*/  MUFU.SQRT R10, R8 ;  /* 0x00000008000a7308 */ /* 0x000ee20000002000 */
[C---:B-1----:R-:W-:Y:S02]  /*03a0*/  FSETP.GT.AND P1, PT, R12.reuse, 8.50705917302346158658e+37, PT ;  /* 0x7e8000000c00780b */ /* 0x042fe40003f24000 */
[C---:B--2---:R-:W-:Y:S02]  /*03b0*/  FSETP.GT.AND P2, PT, R9.reuse, 8.50705917302346158658e+37, PT ;  /* 0x7e8000000900780b */ /* 0x044fe40003f44000 */
[----:B------:R-:W-:Y:S02]  /*03c0*/  FSETP.GEU.AND P5, PT, R9, 1.175494350822287508e-38, PT ;  /* 0x008000000900780b */ /* 0x000fe40003fae000 */
[----:B------:R-:W-:-:S07]  /*03d0*/  FSETP.GEU.AND P4, PT, R12, 1.175494350822287508e-38, PT ;  /* 0x008000000c00780b */ /* 0x000fce0003f8e000 */
[----:B------:R-:W-:Y:S01]  /*03e0*/  @P1 FMUL R12, R12, 0.25 ;  /* 0x3e8000000c0c1820 */ /* 0x000fe20000400000 */
[C---:B---3--:R-:W-:Y:S01]  /*03f0*/  FSETP.GT.AND P0, PT, R10.reuse, 8.50705917302346158658e+37, PT ;  /* 0x7e8000000a00780b */ /* 0x048fe20003f04000 */
[----:B------:R-:W-:Y:S01]  /*0400*/  @P2 FMUL R9, R9, 0.25 ;  /* 0x3e80000009092820 */ /* 0x000fe20000400000 */
[----:B------:R-:W-:-:S03]  /*0410*/  FSETP.GEU.AND P3, PT, R10, 1.175494350822287508e-38, PT ;  /* 0x008000000a00780b */ /* 0x000fc60003f6e000 */
[----:B------:R-:W-:Y:S01]  /*0420*/  @!P5 FMUL R9, R9, 16777216 ;  /* 0x4b8000000909d820 */ /* 0x000fe20000400000 */
[----:B------:R-:W-:Y:S01]  /*0430*/  @!P4 FMUL R12, R12, 16777216 ;  /* 0x4b8000000c0cc820 */ /* 0x000fe20000400000 */
[C---:B------:R-:W-:Y:S01]  /*0440*/  FADD R17, -R13.reuse, R17 ;  /* 0x000000110d117221 */ /* 0x040fe20000000100 */
[C---:B------:R-:W-:Y:S01]  /*0450*/  FADD R18, -R14.reuse, R18 ;  /* 0x000000120e127221 */ /* 0x040fe20000000100 */
[----:B------:R-:W-:Y:S01]  /*0460*/  FADD R6, -R14, R6 ;  /* 0x000000060e067221 */ /* 0x000fe20000000100 */
[----:B------:R-:W-:Y:S01]  /*0470*/  FADD R13, -R13, R5 ;  /* 0x000000050d0d7221 */ /* 0x000fe20000000100 */
[----:B------:R-:W1:Y:S01]  /*0480*/  MUFU.RCP R14, R12 ;  /* 0x0000000c000e7308 */ /* 0x000e620000001000 */
[----:B------:R-:W-:Y:S02]  /*0490*/  IMAD.MOV.U32 R5, RZ, RZ, 0x3e800000 ;  /* 0x3e800000ff057424 */ /* 0x000fe400078e00ff */
[----:B------:R-:W-:-:S05]  /*04a0*/  @P0 FMUL R10, R10, 0.25 ;  /* 0x3e8000000a0a0820 */ /* 0x000fca0000400000 */
[----:B------:R-:W2:Y:S01]  /*04b0*/  MUFU.RCP R9, R9 ;  /* 0x0000000900097308 */ /* 0x000ea20000001000 */
[C---:B------:R-:W-:Y:S01]  /*04c0*/  FSEL R29, R5.reuse, 1, P1 ;  /* 0x3f800000051d7808 */ /* 0x040fe20000800000 */
[----:B------:R-:W-:Y:S01]  /*04d0*/  @!P3 FMUL R10, R10, 16777216 ;  /* 0x4b8000000a0ab820 */ /* 0x000fe20000400000 */
[----:B------:R-:W-:-:S03]  /*04e0*/  FSEL R8, R5, 1, P2 ;  /* 0x3f80000005087808 */ /* 0x000fc60001000000 */
[----:B------:R-:W-:Y:S02]  /*04f0*/  @!P4 FMUL R29, R29, 16777216 ;  /* 0x4b8000001d1dc820 */ /* 0x000fe40000400000 */
[----:B------:R-:W3:Y:S01]  /*0500*/  MUFU.RCP R28, R10 ;  /* 0x0000000a001c7308 */ /* 0x000ee20000001000 */
[----:B------:R-:W-:Y:S01]  /*0510*/  @!P5 FMUL R8, R8, 16777216 ;  /* 0x4b8000000808d820 */ /* 0x000fe20000400000 */
[----:B-1----:R-:W-:-:S03]  /*0520*/  FMUL R14, R14, R29 ;  /* 0x0000001d0e0e7220 */ /* 0x002fc60000400000 */
[----:B--2---:R-:W-:Y:S01]  /*0530*/  FMUL R29, R9, R8 ;  /* 0x00000008091d7220 */ /* 0x004fe20000400000 */
[----:B------:R-:W-:Y:S01]  /*0540*/  FSEL R8, R5, 1, P0 ;  /* 0x3f80000005087808 */ /* 0x000fe20000000000 */
[----:B------:R-:W-:-:S04]  /*0550*/  FADD R11, R11, 9.9999997473787516356e-06 ;  /* 0x3727c5ac0b0b7421 */ /* 0x000fc80000000000 */
[----:B------:R-:W-:-:S04]  /*0560*/  @!P3 FMUL R8, R8, 16777216 ;  /* 0x4b8000000808b820 */ /* 0x000fc80000400000 */
[----:B---3--:R-:W-:Y:S02]  /*0570*/  FMUL R28, R28, R8 ;  /* 0x000000081c1c7220 */ /* 0x008fe40000400000 */
[----:B------:R1:W2:Y:S01]  /*0580*/  MUFU.SQRT R8, R11 ;  /* 0x0000000b00087308 */ /* 0x0002a20000002000 */
[----:B------:R-:W-:Y:S01]  /*0590*/  LOP3.LUT R9, R3, 0x7f, RZ, 0xc0, !PT ;  /* 0x0000007f03097812 */ /* 0x000fe200078ec0ff */
[C---:B------:R-:W-:Y:S01]  /*05a0*/  FMUL R12, R14.reuse, R13 ;  /* 0x0000000d0e0c7220 */ /* 0x040fe20000400000 */
[----:B------:R-:W-:Y:S01]  /*05b0*/  FMUL R14, R14, R17 ;  /* 0x000000110e0e7220 */ /* 0x000fe20000400000 */
[C---:B------:R-:W-:Y:S01]  /*05c0*/  FMUL R13, R29.reuse, R6 ;  /* 0x000000061d0d7220 */ /* 0x040fe20000400000 */
[----:B------:R-:W-:Y:S01]  /*05d0*/  FMUL R17, R29, R18 ;  /* 0x000000121d117220 */ /* 0x000fe20000400000 */
[----:B------:R-:W-:Y:S01]  /*05e0*/  LOP3.LUT R29, R0, 0x100, R9, 0xfe, !PT ;  /* 0x00000100001d7812 */ /* 0x000fe200078efe09 */
[C-C-:B----4-:R-:W-:Y:S01]  /*05f0*/  FFMA R6, R21.reuse, R14, R25.reuse ;  /* 0x0000000e15067223 */ /* 0x150fe20000000019 */
[C---:B-1----:R-:W-:Y:S01]  /*0600*/  FMUL R11, R28.reuse, R4 ;  /* 0x000000041c0b7220 */ /* 0x042fe20000400000 */
[----:B------:R-:W-:Y:S01]  /*0610*/  FMUL R4, R28, R16 ;  /* 0x000000101c047220 */ /* 0x000fe20000400000 */
[----:B------:R-:W-:Y:S01]  /*0620*/  FFMA R21, R21, R12, R25 ;  /* 0x0000000c15157223 */ /* 0x000fe20000000019 */
[----:B------:R-:W-:-:S02]  /*0630*/  LEA.HI R14, R2, R29, RZ, 0x8 ;  /* 0x0000001d020e7211 */ /* 0x000fc400078f40ff */
[----:B------:R-:W-:Y:S01]  /*0640*/  LOP3.LUT R12, R0, 0x80, R9, 0xfe, !PT ;  /* 0x00000080000c7812 */ /* 0x000fe200078efe09 */
[C-C-:B------:R-:W-:Y:S01]  /*0650*/  FFMA R4, R20.reuse, R4, R24.reuse ;  /* 0x0000000414047223 */ /* 0x140fe20000000018 */
[----:B------:R-:W-:Y:S01]  /*0660*/  FFMA R20, R20, R11, R24 ;  /* 0x0000000b14147223 */ /* 0x000fe20000000018 */
[----:B--2---:R-:W-:Y:S02]  /*0670*/  FSETP.GT.AND P0, PT, R8, 8.50705917302346158658e+37, PT ;  /* 0x7e8000000800780b */ /* 0x004fe40003f04000 */
[----:B------:R-:W-:Y:S02]  /*0680*/  LOP3.LUT R11, R0, 0x7f, R3, 0xf8, !PT ;  /* 0x0000007f000b7812 */ /* 0x000fe400078ef803 */
[----:B------:R-:W-:Y:S02]  /*0690*/  LOP3.LUT R10, R14, 0xffffff00, RZ, 0xc0, !PT ;  /* 0xffffff000e0a7812 */ /* 0x000fe400078ec0ff */
[----:B------:R-:W-:Y:S02]  /*06a0*/  LEA.HI R3, R2, R12, RZ, 0x8 ;  /* 0x0000000c02037211 */ /* 0x000fe400078f40ff */
[----:B------:R-:W-:Y:S01]  /*06b0*/  FSETP.GEU.AND P1, PT, R8, 1.175494350822287508e-38, PT ;  /* 0x008000000800780b */ /* 0x000fe20003f2e000 */
[----:B------:R-:W-:Y:S01]  /*06c0*/  IMAD.IADD R10, R29, 0x1, -R10 ;  /* 0x000000011d0a7824 */ /* 0x000fe200078e0a0a */
[----:B------:R-:W-:Y:S01]  /*06d0*/  LOP3.LUT R16, R3, 0xfffffd00, RZ, 0xc0, !PT ;  /* 0xfffffd0003107812 */ /* 0x000fe200078ec0ff */
[----:B------:R-:W-:-:S03]  /*06e0*/  IMAD.MOV.U32 R29, RZ, RZ, 0x3c1 ;  /* 0x000003c1ff1d7424 */ /* 0x000fc600078e00ff */
[----:B------:R-:W-:Y:S01]  /*06f0*/  IADD3 R12, R12, -R16, RZ ;  /* 0x800000100c0c7210 */ /* 0x000fe20007ffe0ff */
[----:B------:R-:W-:Y:S02]  /*0700*/  IMAD R16, R10, R29, UR8 ;  /* 0x000000080a107e24 */ /* 0x000fe4000f8e021d */
[----:B------:R-:W-:Y:S01]  /*0710*/  FFMA R10, R22, R17, R26 ;  /* 0x00000011160a7223 */ /* 0x000fe2000000001a */
[----:B------:R-:W-:Y:S01]  /*0720*/  @P0 FMUL R8, R8, 0.25 ;  /* 0x3e80000008080820 */ /* 0x000fe20000400000 */
[----:B------:R-:W1:Y:S01]  /*0730*/  S2R R17, SR_TID.X ;  /* 0x0000000000117919 */ /* 0x000e620000002100 */
[----:B------:R-:W-:Y:S02]  /*0740*/  LOP3.LUT R25, R0, 0x180, R9, 0xfe, !PT ;  /* 0x0000018000197812 */ /* 0x000fe400078efe09 */
[----:B------:R-:W-:Y:S02]  /*0750*/  @!P1 FMUL R8, R8, 16777216 ;  /* 0x4b80000008089820 */ /* 0x000fe40000400000 */
[----:B------:R-:W-:-:S02]  /*0760*/  LEA.HI R0, R2, R25, RZ, 0x8 ;  /* 0x0000001902007211 */ /* 0x000fc400078f40ff */
[----:B------:R-:W2:Y:S02]  /*0770*/  MUFU.RCP R18, R8 ;  /* 0x0000000800127308 */ /* 0x000ea40000001000 */
[----:B------:R-:W-:Y:S02]  /*0780*/  LOP3.LUT R24, R0, 0xffffff00, RZ, 0xc0, !PT ;  /* 0xffffff0000187812 */ /* 0x000fe400078ec0ff */
[----:B------:R-:W-:Y:S02]  /*0790*/  SHF.R.S32.HI R29, RZ, 0x8, R14 ;  /* 0x00000008ff1d7819 */ /* 0x000fe4000001140e */
[----:B------:R-:W-:Y:S01]  /*07a0*/  FSEL R14, R5, 1, P0 ;  /* 0x3f800000050e7808 */ /* 0x000fe20000000000 */
[----:B------:R-:W-:Y:S01]  /*07b0*/  IMAD.IADD R24, R25, 0x1, -R24 ;  /* 0x0000000119187824 */ /* 0x000fe200078e0a18 */
[----:B------:R-:W-:Y:S01]  /*07c0*/  HFMA2.MMA R25, -RZ, RZ, 0, 5.7280063629150390625e-05 ;  /* 0x000003c1ff197435 */ /* 0x000fe200000001ff */
[----:B------:R-:W-:Y:S02]  /*07d0*/  FFMA R22, R22, R13, R26 ;  /* 0x0000000d16167223 */ /* 0x000fe4000000001a */
[----:B------:R-:W-:Y:S01]  /*07e0*/  @!P1 FMUL R14, R14, 16777216 ;  /* 0x4b8000000e0e9820 */ /* 0x000fe20000400000 */
[----:B------:R-:W-:-:S02]  /*07f0*/  IMAD.MOV.U32 R13, RZ, RZ, 0x3c1 ;  /* 0x000003c1ff0d7424 */ /* 0x000fc400078e00ff */
[C---:B------:R-:W-:Y:S01]  /*0800*/  FADD R7, -R15.reuse, R7 ;  /* 0x000000070f077221 */ /* 0x040fe20000000100 */
[----:B------:R-:W-:Y:S01]  /*0810*/  FADD R19, -R15, R19 ;  /* 0x000000130f137221 */ /* 0x000fe20000000100 */
[----:B--2---:R-:W-:Y:S01]  /*0820*/  FMUL R18, R18, R14 ;  /* 0x0000000e12127220 */ /* 0x004fe20000400000 */
[----:B------:R-:W-:Y:S01]  /*0830*/  IMAD R12, R12, R13, UR8 ;  /* 0x000000080c0c7e24 */ /* 0x000fe2000f8e020d */
[----:B------:R-:W-:Y:S01]  /*0840*/  LEA.HI R14, R2, R11, RZ, 0x8 ;  /* 0x0000000b020e7211 */ /* 0x000fe200078f40ff */
[----:B------:R-:W-:Y:S01]  /*0850*/  IMAD R13, R24, R25, UR8 ;  /* 0x00000008180d7e24 */ /* 0x000fe2000f8e0219 */
[----:B------:R-:W-:Y:S01]  /*0860*/  LOP3.LUT R25, R11, 0x280, RZ, 0xfc, !PT ;  /* 0x000002800b197812 */ /* 0x000fe200078efcff */
[C---:B------:R-:W-:Y:S01]  /*0870*/  FMUL R26, R18.reuse, R7 ;  /* 0x00000007121a7220 */ /* 0x040fe20000400000 */
[----:B------:R-:W-:Y:S01]  /*0880*/  FMUL R18, R18, R19 ;  /* 0x0000001312127220 */ /* 0x000fe20000400000 */
[----:B------:R-:W-:Y:S01]  /*0890*/  LOP3.LUT R24, R14, 0xfffffd00, RZ, 0xc0, !PT ;  /* 0xfffffd000e187812 */ /* 0x000fe200078ec0ff */
[----:B------:R-:W-:Y:S01]  /*08a0*/  IMAD R5, R29, 0xf0400, R16 ;  /* 0x000f04001d057824 */ /* 0x000fe200078e0210 */
[----:B------:R-:W-:Y:S01]  /*08b0*/  LEA.HI R8, R2, R25, RZ, 0x8 ;  /* 0x0000001902087211 */ /* 0x000fe200078f40ff */
[----:B------:R-:W-:Y:S01]  /*08c0*/  FFMA R18, R23, R18, R27 ;  /* 0x0000001217127223 */ /* 0x000fe2000000001b */
[----:B-1----:R-:W-:-:S02]  /*08d0*/  SHF.L.U32 R7, R17, 0x2, RZ ;  /* 0x0000000211077819 */ /* 0x002fc400000006ff */
[C---:B------:R-:W-:Y:S01]  /*08e0*/  LOP3.LUT R29, R11.reuse, 0x380, RZ, 0xfc, !PT ;  /* 0x000003800b1d7812 */ /* 0x040fe200078efcff */
[----:B------:R-:W-:Y:S01]  /*08f0*/  IMAD.IADD R11, R11, 0x1, -R24 ;  /* 0x000000010b0b7824 */ /* 0x000fe200078e0a18 */
[----:B------:R-:W-:Y:S01]  /*0900*/  LOP3.LUT R16, R8, 0xffffff00, RZ, 0xc0, !PT ;  /* 0xffffff0008107812 */ /* 0x000fe200078ec0ff */
[----:B------:R-:W-:Y:S01]  /*0910*/  IMAD.MOV.U32 R24, RZ, RZ, 0x3c1 ;  /* 0x000003c1ff187424 */ /* 0x000fe200078e00ff */
[----:B------:R-:W-:Y:S02]  /*0920*/  LOP3.LUT R7, R7, 0x1fc, RZ, 0xc0, !PT ;  /* 0x000001fc07077812 */ /* 0x000fe400078ec0ff */
[----:B------:R-:W-:Y:S02]  /*0930*/  FSETP.GEU.AND P3, PT, R4, RZ, PT ;  /* 0x000000ff0400720b */ /* 0x000fe40003f6e000 */
[----:B------:R-:W-:Y:S02]  /*0940*/  FSETP.GEU.AND P2, PT, R6, RZ, PT ;  /* 0x000000ff0600720b */ /* 0x000fe40003f4e000 */
[----:B------:R-:W-:-:S02]  /*0950*/  FSETP.GEU.AND P1, PT, R10, RZ, PT ;  /* 0x000000ff0a00720b */ /* 0x000fc40003f2e000 */
[----:B------:R-:W-:Y:S01]  /*0960*/  FSETP.GEU.AND P0, PT, R18, RZ, PT ;  /* 0x000000ff1200720b */ /* 0x000fe20003f0e000 */
[----:B------:R-:W-:Y:S01]  /*0970*/  IMAD R11, R11, R24, UR8 ;  /* 0x000000080b0b7e24 */ /* 0x000fe2000f8e0218 */
[----:B------:R-:W-:Y:S01]  /*0980*/  LEA R24, R7, UR4, 0x3 ;  /* 0x0000000407187c11 */ /* 0x000fe2000f8e18ff */
[----:B------:R-:W-:Y:S02]  /*0990*/  IMAD.IADD R15, R25, 0x1, -R16 ;  /* 0x00000001190f7824 */ /* 0x000fe400078e0a10 */
[----:B------:R-:W-:Y:S01]  /*09a0*/  FFMA R23, R23, R26, R27 ;  /* 0x0000001a17177223 */ /* 0x000fe2000000001b */
[----:B------:R-:W-:Y:S02]  /*09b0*/  FSEL R7, R4, RZ, P3 ;  /* 0x000000ff04077208 */ /* 0x000fe40001800000 */
[----:B------:R-:W-:Y:S02]  /*09c0*/  FSEL R19, R6, RZ, P2 ;  /* 0x000000ff06137208 */ /* 0x000fe40001000000 */
[----:B------:R-:W-:-:S02]  /*09d0*/  FSEL R25, R10, RZ, P1 ;  /* 0x000000ff0a197208 */ /* 0x000fc40000800000 */
[----:B------:R-:W-:Y:S01]  /*09e0*/  FSEL R27, R18, RZ, P0 ;  /* 0x000000ff121b7208 */ /* 0x000fe20000000000 */
[----:B------:R1:W-:Y:S04]  /*09f0*/  STS [R24], R7 ;  /* 0x0000000718007388 */ /* 0x0003e80000000800 */
[----:B------:R-:W-:Y:S04]  /*0a00*/  STS [R24+0x8], R19 ;  /* 0x0000081318007388 */ /* 0x000fe80000000800 */
[----:B------:R-:W-:Y:S01]  /*0a10*/  STS [R24+0x10], R25 ;  /* 0x0000101918007388 */ /* 0x000fe20000000800 */
[----:B------:R-:W-:Y:S01]  /*0a20*/  LOP3.LUT R4, R17, 0x7f, RZ, 0xc0, !PT ;  /* 0x0000007f11047812 */ /* 0x000fe200078ec0ff */
[----:B-1----:R-:W1:Y:S02]  /*0a30*/  LDC.64 R6, c[0x0][0x238] ;  /* 0x00008e00ff067b82 */ /* 0x002e640000000a00 */
[----:B------:R2:W-:Y:S01]  /*0a40*/  STS [R24+0x18], R27 ;  /* 0x0000181b18007388 */ /* 0x0005e20000000800 */
[----:B------:R-:W-:-:S02]  /*0a50*/  LOP3.LUT R26, R9, 0x100, RZ, 0xfc, !PT ;  /* 0x00000100091a7812 */ /* 0x000fc400078efcff */
[C---:B------:R-:W-:Y:S02]  /*0a60*/  LOP3.LUT R17, R9.reuse, 0x80, RZ, 0xfc, !PT ;  /* 0x0000008009117812 */ /* 0x040fe400078efcff */
[----:B------:R-:W-:Y:S02]  /*0a70*/  LOP3.LUT R4, R4, 0x180, RZ, 0xfc, !PT ;  /* 0x0000018004047812 */ /* 0x000fe400078efcff */
[----:B------:R-:W-:Y:S02]  /*0a80*/  LEA R18, R9, UR4, 0x3 ;  /* 0x0000000409127c11 */ /* 0x000fe4000f8e18ff */
[----:B------:R-:W-:Y:S01]  /*0a90*/  LEA R26, R26, UR4, 0x3 ;  /* 0x000000041a1a7c11 */ /* 0x000fe2000f8e18ff */
[----:B------:R-:W-:Y:S01]  /*0aa0*/  BAR.SYNC.DEFER_BLOCKING 0x0 ;  /* 0x0000000000007b1d */ /* 0x000fe20000010000 */
[----:B------:R-:W-:Y:S02]  /*0ab0*/  LEA R17, R17, UR4, 0x3 ;  /* 0x0000000411117c11 */ /* 0x000fe4000f8e18ff */
[----:B------:R-:W-:-:S02]  /*0ac0*/  LEA R4, R4, UR4, 0x3 ;  /* 0x0000000404047c11 */ /* 0x000fc4000f8e18ff */
[----:B------:R-:W-:-:S04]  /*0ad0*/  FSETP.GEU.AND P0, PT, R23, RZ, PT ;  /* 0x000000ff1700720b */ /* 0x000fc80003f0e000 */
[----:B------:R-:W-:Y:S02]  /*0ae0*/  FSEL R28, R23, RZ, P0 ;  /* 0x000000ff171c7208 */ /* 0x000fe40000000000 */
[----:B------:R-:W-:Y:S01]  /*0af0*/  LEA.HI R2, R2, R29, RZ, 0x8 ;  /* 0x0000001d02027211 */ /* 0x000fe200078f40ff */
[----:B------:R-:W3:Y:S04]  /*0b00*/  LDS R23, [R18] ;  /* 0x0000000012177984 */ /* 0x000ee80000000800 */
[----:B------:R-:W4:Y:S04]  /*0b10*/  LDS R19, [R17] ;  /* 0x0000000011137984 */ /* 0x000f280000000800 */
[----:B------:R-:W5:Y:S04]  /*0b20*/  LDS R10, [R26] ;  /* 0x000000001a0a7984 */ /* 0x000f680000000800 */
[----:B------:R-:W3:Y:S01]  /*0b30*/  LDS R9, [R4] ;  /* 0x0000000004097984 */ /* 0x000ee20000000800 */
[----:B------:R-:W-:Y:S01]  /*0b40*/  BAR.SYNC.DEFER_BLOCKING 0x0 ;  /* 0x0000000000007b1d */ /* 0x000fe20000010000 */
[----:B------:R-:W-:-:S02]  /*0b50*/  LOP3.LUT R16, R2, 0xffffff00, RZ, 0xc0, !PT ;  /* 0xffffff0002107812 */ /* 0x000fc400078ec0ff */
[----:B------:R-:W-:Y:S02]  /*0b60*/  FSETP.GEU.AND P1, PT, R22, RZ, PT ;  /* 0x000000ff1600720b */ /* 0x000fe40003f2e000 */
[----:B------:R-:W-:Y:S02]  /*0b70*/  FSETP.GEU.AND P2, PT, R21, RZ, PT ;  /* 0x000000ff1500720b */ /* 0x000fe40003f4e000 */
[----:B------:R-:W-:Y:S01]  /*0b80*/  FSETP.GEU.AND P3, PT, R20, RZ, PT ;  /* 0x000000ff1400720b */ /* 0x000fe20003f6e000 */
[----:B------:R-:W-:Y:S01]  /*0b90*/  IMAD.IADD R16, R29, 0x1, -R16 ;  /* 0x000000011d107824 */ /* 0x000fe200078e0a10 */
[----:B------:R-:W-:Y:S02]  /*0ba0*/  FSEL R29, R22, RZ, P1 ;  /* 0x000000ff161d7208 */ /* 0x000fe40000800000 */
[----:B--2---:R-:W-:Y:S02]  /*0bb0*/  FSEL R27, R21, RZ, P2 ;  /* 0x000000ff151b7208 */ /* 0x004fe40001000000 */
[----:B------:R-:W-:-:S05]  /*0bc0*/  FSEL R25, R20, RZ, P3 ;  /* 0x000000ff14197208 */ /* 0x000fca0001800000 */
[----:B------:R2:W-:Y:S04]  /*0bd0*/  STS [R24], R25 ;  /* 0x0000001918007388 */ /* 0x0005e80000000800 */
[----:B------:R-:W-:Y:S04]  /*0be0*/  STS [R24+0x8], R27 ;  /* 0x0000081b18007388 */ /* 0x000fe80000000800 */
[----:B------:R1:W-:Y:S04]  /*0bf0*/  STS [R24+0x10], R29 ;  /* 0x0000101d18007388 */ /* 0x0003e80000000800 */
[----:B------:R3:W-:Y:S01]  /*0c00*/  STS [R24+0x18], R28 ;  /* 0x0000181c18007388 */ /* 0x0007e20000000800 */
[----:B------:R-:W-:Y:S01]  /*0c10*/  BAR.SYNC.DEFER_BLOCKING 0x0 ;  /* 0x0000000000007b1d */ /* 0x000fe20000010000 */
[----:B------:R-:W-:-:S02]  /*0c20*/  SHF.R.S32.HI R21, RZ, 0x8, R3 ;  /* 0x00000008ff157819 */ /* 0x000fc40000011403 */
[----:B------:R-:W-:-:S03]  /*0c30*/  SHF.R.S32.HI R0, RZ, 0x8, R0 ;  /* 0x00000008ff007819 */ /* 0x000fc60000011400 */
[----:B------:R-:W-:Y:S01]  /*0c40*/  IMAD R21, R21, 0xf0400, R12 ;  /* 0x000f040015157824 */ /* 0x000fe200078e020c */
[----:B------:R-:W-:Y:S01]  /*0c50*/  IADD3 R12, R14, 0x200, RZ ;  /* 0x000002000e0c7810 */ /* 0x000fe20007ffe0ff */
[----:B--2---:R-:W-:Y:S02]  /*0c60*/  IMAD R25, R0, 0xf0400, R13 ;  /* 0x000f040000197824 */ /* 0x004fe400078e020d */
[----:B------:R-:W-:Y:S01]  /*0c70*/  VIADD R0, R14, 0x300 ;  /* 0x000003000e007836 */ /* 0x000fe20000000000 */
[----:B------:R-:W2:Y:S04]  /*0c80*/  LDS R18, [R18] ;  /* 0x0000000012127984 */ /* 0x000ea80000000800 */
[----:B------:R-:W2:Y:S04]  /*0c90*/  LDS R17, [R17] ;  /* 0x0000000011117984 */ /* 0x000ea80000000800 */
[----:B------:R2:W2:Y:S01]  /*0ca0*/  LDS R3, [R26] ;  /* 0x000000001a037984 */ /* 0x0004a20000000800 */
[----:B------:R-:W-:-:S02]  /*0cb0*/  SHF.R.S32.HI R14, RZ, 0x8, R14 ;  /* 0x00000008ff0e7819 */ /* 0x000fc4000001140e */
[----:B------:R-:W-:Y:S02]  /*0cc0*/  PLOP3.LUT P5, PT, PT, PT, UP0, 0x80, 0x0 ;  /* 0x000000000000781c */ /* 0x000fe40003faf008 */
[----:B------:R-:W-:Y:S01]  /*0cd0*/  SHF.R.S32.HI R12, RZ, 0x8, R12 ;  /* 0x00000008ff0c7819 */ /* 0x000fe2000001140c */
[--C-:B------:R-:W-:Y:S01]  /*0ce0*/  IMAD R13, R14, 0xf0400, R11.reuse ;  /* 0x000f04000e0d7824 */ /* 0x100fe200078e020b */
[----:B------:R-:W-:Y:S01]  /*0cf0*/  PLOP3.LUT P6, PT, PT, PT, UP0, 0x80, 0x0 ;  /* 0x000000000000781c */ /* 0x000fe20003fcf008 */
[----:B------:R-:W-:Y:S02]  /*0d00*/  IMAD.MOV.U32 R20, RZ, RZ, 0x3c1 ;  /* 0x000003c1ff147424 */ /* 0x000fe400078e00ff */
[----:B01----:R-:W-:Y:S01]  /*0d10*/  IMAD R29, R12, 0xf0400, R11 ;  /* 0x000f04000c1d7824 */ /* 0x003fe200078e020b */
[----:B------:R-:W-:Y:S01]  /*0d20*/  PLOP3.LUT P4, PT, PT, PT, UP0, 0x80, 0x0 ;  /* 0x000000000000781c */ /* 0x000fe20003f8f008 */
[----:B------:R-:W-:Y:S01]  /*0d30*/  IMAD.WIDE R12, R13, 0x4, R6 ;  /* 0x000000040d0c7825 */ /* 0x000fe200078e0206 */
[----:B------:R-:W-:-:S02]  /*0d40*/  SHF.R.S32.HI R8, RZ, 0x8, R8 ;  /* 0x00000008ff087819 */ /* 0x000fc40000011408 */
[----:B------:R-:W-:Y:S01]  /*0d50*/  PLOP3.LUT P3, PT, PT, PT, UP0, 0x80, 0x0 ;  /* 0x000000000000781c */ /* 0x000fe20003f6f008 */
[----:B------:R-:W-:Y:S01]  /*0d60*/  IMAD.MOV.U32 R27, RZ, RZ, 0x3c1 ;  /* 0x000003c1ff1b7424 */ /* 0x000fe200078e00ff */
[----:B------:R-:W-:Y:S01]  /*0d70*/  PLOP3.LUT P2, PT, PT, PT, UP0, 0x80, 0x0 ;  /* 0x000000000000781c */ /* 0x000fe20003f4f008 */
[----:B------:R-:W-:Y:S01]  /*0d80*/  IMAD R15, R15, R20, UR8 ;  /* 0x000000080f0f7e24 */ /* 0x000fe2000f8e0214 */
[----:B------:R-:W-:Y:S01]  /*0d90*/  SHF.R.S32.HI R0, RZ, 0x8, R0 ;  /* 0x00000008ff007819 */ /* 0x000fe20000011400 */
[----:B---3--:R0:W-:Y:S01]  /*0da0*/  @!P5 STG.E desc[UR6][R12.64], R23 ;  /* 0x000000170c00d986 */ /* 0x0081e2000c101906 */
[----:B------:R-:W-:Y:S01]  /*0db0*/  PLOP3.LUT P1, PT, PT, PT, UP0, 0x80, 0x0 ;  /* 0x000000000000781c */ /* 0x000fe20003f2f008 */
[----:B------:R-:W-:Y:S01]  /*0dc0*/  IMAD R16, R16, R27, UR8 ;  /* 0x0000000810107e24 */ /* 0x000fe2000f8e021b */
[----:B------:R-:W-:Y:S01]  /*0dd0*/  PLOP3.LUT P0, PT, PT, PT, UP0, 0x80, 0x0 ;  /* 0x000000000000781c */ /* 0x000fe20003f0f008 */
[----:B------:R-:W-:Y:S01]  /*0de0*/  IMAD R27, R8, 0xf0400, R15 ;  /* 0x000f0400081b7824 */ /* 0x000fe200078e020f */
[----:B------:R-:W-:Y:S01]  /*0df0*/  PLOP3.LUT P5, PT, PT, PT, UP0, 0x40, 0x0 ;  /* 0x000000000000781c */ /* 0x000fe20003fae808 */
[----:B------:R-:W-:-:S04]  /*0e00*/  IMAD.WIDE R14, R21, 0x4, R6 ;  /* 0x00000004150e7825 */ /* 0x000fc800078e0206 */
[----:B------:R-:W-:Y:S02]  /*0e10*/  IMAD R11, R0, 0xf0400, R11 ;  /* 0x000f0400000b7824 */ /* 0x000fe400078e020b */
[--C-:B------:R-:W-:Y:S01]  /*0e20*/  IMAD.WIDE R20, R5, 0x4, R6.reuse ;  /* 0x0000000405147825 */ /* 0x100fe200078e0206 */
[----:B----4-:R1:W-:Y:S03]  /*0e30*/  @!P6 STG.E desc[UR6][R14.64], R19 ;  /* 0x000000130e00e986 */ /* 0x0103e6000c101906 */
[--C-:B------:R-:W-:Y:S01]  /*0e40*/  IMAD.WIDE R24, R25, 0x4, R6.reuse ;  /* 0x0000000419187825 */ /* 0x100fe200078e0206 */
[----:B-----5:R1:W-:Y:S03]  /*0e50*/  @!P4 STG.E desc[UR6][R20.64], R10 ;  /* 0x0000000a1400c986 */ /* 0x0203e6000c101906 */
[--C-:B------:R-:W-:Y:S01]  /*0e60*/  IMAD.WIDE R28, R29, 0x4, R6.reuse ;  /* 0x000000041d1c7825 */ /* 0x100fe200078e0206 */
[----:B------:R1:W-:Y:S03]  /*0e70*/  @!P3 STG.E desc[UR6][R24.64], R9 ;  /* 0x000000091800b986 */ /* 0x0003e6000c101906 */
[--C-:B--2---:R-:W-:Y:S01]  /*0e80*/  IMAD.WIDE R26, R27, 0x4, R6.reuse ;  /* 0x000000041b1a7825 */ /* 0x104fe200078e0206 */
[----:B------:R1:W-:Y:S03]  /*0e90*/  @!P2 STG.E desc[UR6][R28.64], R18 ;  /* 0x000000121c00a986 */ /* 0x0003e6000c101906 */
[----:B0-----:R-:W-:Y:S01]  /*0ea0*/  IMAD.WIDE R12, R11, 0x4, R6 ;  /* 0x000000040b0c7825 */ /* 0x001fe200078e0206 */
[----:B------:R1:W-:Y:S04]  /*0eb0*/  @!P1 STG.E desc[UR6][R26.64], R17 ;  /* 0x000000111a009986 */ /* 0x0003e8000c101906 */
[----:B------:R1:W-:Y:S01]  /*0ec0*/  @!P0 STG.E desc[UR6][R12.64], R3 ;  /* 0x000000030c008986 */ /* 0x0003e2000c101906 */
[----:B------:R-:W-:Y:S05]  /*0ed0*/  @!P5 EXIT ;  /* 0x000000000000d94d */ /* 0x000fea0003800000 */
[----:B------:R-:W0:Y:S01]  /*0ee0*/  LDS R5, [R4] ;  /* 0x0000000004057984 */ /* 0x000e220000000800 */
[----:B-1----:R-:W-:-:S05]  /*0ef0*/  SHF.R.S32.HI R3, RZ, 0x8, R2 ;  /* 0x00000008ff037819 */ /* 0x002fca0000011402 */
[----:B------:R-:W-:-:S04]  /*0f00*/  IMAD R3, R3, 0xf0400, R16 ;  /* 0x000f040003037824 */ /* 0x000fc800078e0210 */
[----:B------:R-:W-:-:S05]  /*0f10*/  IMAD.WIDE R6, R3, 0x4, R6 ;  /* 0x0000000403067825 */ /* 0x000fca00078e0206 */
[----:B0-----:R-:W-:Y:S01]  /*0f20*/  STG.E desc[UR6][R6.64], R5 ;  /* 0x0000000506007986 */ /* 0x001fe2000c101906 */
[----:B------:R-:W-:Y:S05]  /*0f30*/  EXIT ;  /* 0x000000000000794d */ /* 0x000fea0003800000 */
.L_x_0:
[----:B------:R-:W-:-:S00]  /*0f40*/  BRA `(.L_x_0) ;  /* 0xfffffffc00fc7947 */ /* 0x000fc0000383ffff */
[----:B------:R-:W-:-:S00]  /*0f50*/  NOP ;  /* 0x0000000000007918 */ /* 0x000fc00000000000 */
        /* <DEDUP_REMOVED lines=10> */
.L_x_1:


//--------------------- .nv.global.init           --------------------------
	.section	.nv.global.init,"aw",@progbits
.nv.global.init:
	.type		_$_str,@object
	.size		_$_str,(_$_str_$_2 - _$_str)
_$_str:
        /*0000*/ 	.byte	0x5f, 0x5f, 0x43, 0x55, 0x44, 0x41, 0x5f, 0x46, 0x54, 0x5a, 0x00
	.type		_$_str_$_2,@object
	.size		_$_str_$_2,(.L_1 - _$_str_$_2)
_$_str_$_2:
        /*000b*/ 	.byte	0x5f, 0x5f, 0x43, 0x55, 0x44, 0x41, 0x5f, 0x50, 0x52, 0x45, 0x43, 0x5f, 0x53, 0x51, 0x52, 0x54
        /*001b*/ 	.byte	0x00
.L_1:


//--------------------- .nv.shared.triton_poi_fused__native_batch_norm_legit_no_training_relu_8 --------------------------
	.section	.nv.shared.triton_poi_fused__native_batch_norm_legit_no_training_relu_8,"aw",@nobits
	.sectionflags	@""
	.align	16
	.zero		1024


//--------------------- .nv.constant0.triton_poi_fused__native_batch_norm_legit_no_training_relu_8 --------------------------
	.section	.nv.constant0.triton_poi_fused__native_batch_norm_legit_no_training_relu_8,"a",@progbits
	.sectionflags	@""
	.align	4
.nv.constant0.triton_poi_fused__native_batch_norm_legit_no_training_relu_8:
	.zero		584
